//
// Generated by NVIDIA NVVM Compiler
//
// Compiler Build ID: CL-36424714
// Cuda compilation tools, release 13.0, V13.0.88
// Based on NVVM 20.0.0
//

.version 9.0
.target sm_100
.address_size 64

	// .globl	_Z12vecAddKernelPi

.visible .entry _Z12vecAddKernelPi(
	.param .u64 .ptr .align 1 _Z12vecAddKernelPi_param_0
)
{
	.reg .b32 	%r<5>;
	.reg .b64 	%rd<5>;

	ld.param.u64 	%rd1, [_Z12vecAddKernelPi_param_0];
	cvta.to.global.u64 	%rd2, %rd1;
	mov.u32 	%r1, %tid.x;
	mov.u32 	%r2, %ntid.x;
	mov.u32 	%r3, %ctaid.x;
	mad.lo.s32 	%r4, %r2, %r3, %r1;
	mul.wide.s32 	%rd3, %r4, 4;
	add.s64 	%rd4, %rd2, %rd3;
	st.global.u32 	[%rd4], %r4;
	ret;

}


// ===== COMPILED SASS (sm_100) =====

	.target	sm_100

	.elftype	@"ET_EXEC"


//--------------------- .note.nv.tkinfo           --------------------------
	.section	.note.nv.tkinfo,"",@"SHT_NOTE"
	.sectionflags	@"SHF_NOTE_NV_TKINFO"
	.tkinfo
        /*0018*/ 	.word	0x00000002
        /*0030*/ 	.string	""
        /*0030*/ 	.string	"ptxas"
        /*0030*/ 	.string	"Cuda compilation tools, release 13.0, V13.0.88"
        /*0030*/ 	.string	"Build cuda_13.0.r13.0/compiler.36424714_0"
        /*0030*/ 	.string	"-arch sm_100 -m 64 "



//--------------------- .note.nv.cuinfo           --------------------------
	.section	.note.nv.cuinfo,"",@"SHT_NOTE"
	.sectionflags	@"SHF_NOTE_NV_CUINFO"
        /*0018*/ 	.short	0x0002
        /*001a*/ 	.short	0x0064
        /*001c*/ 	.short	0x0082
	.zero		2


//--------------------- .nv.info                  --------------------------
	.section	.nv.info,"",@"SHT_CUDA_INFO"
	.align	4


	//----- nvinfo : EIATTR_REGCOUNT
	.align		4
        /*0000*/ 	.byte	0x04, 0x2f
        /*0002*/ 	.short	(.L_1 - .L_0)
	.align		4
.L_0:
        /*0004*/ 	.word	index@(_Z12vecAddKernelPi)
        /*0008*/ 	.word	0x00000008


	//----- nvinfo : EIATTR_FRAME_SIZE
	.align		4
.L_1:
        /*000c*/ 	.byte	0x04, 0x11
        /*000e*/ 	.short	(.L_3 - .L_2)
	.align		4
.L_2:
        /*0010*/ 	.word	index@(_Z12vecAddKernelPi)
        /*0014*/ 	.word	0x00000000


	//----- nvinfo : EIATTR_MIN_STACK_SIZE
	.align		4
.L_3:
        /*0018*/ 	.byte	0x04, 0x12
        /*001a*/ 	.short	(.L_5 - .L_4)
	.align		4
.L_4:
        /*001c*/ 	.word	index@(_Z12vecAddKernelPi)
        /*0020*/ 	.word	0x00000000
.L_5:


//--------------------- .nv.compat                --------------------------
	.section	.nv.compat,"",@"SHT_CUDA_COMPAT_INFO"
	.align	4
        /*0000*/ 	.byte	0x02, 0x09, 0x00, 0x00, 0x02, 0x02, 0x01, 0x00, 0x02, 0x05, 0x05, 0x00, 0x03, 0x07, 0x01, 0x01
        /*0010*/ 	.byte	0x02, 0x03, 0x00, 0x00, 0x02, 0x06, 0x01, 0x00, 0x04, 0x0b, 0x08, 0x00, 0x09, 0x00, 0x00, 0x00
        /*0020*/ 	.byte	0x00, 0x00, 0x00, 0x00


//--------------------- .nv.info._Z12vecAddKernelPi --------------------------
	.section	.nv.info._Z12vecAddKernelPi,"",@"SHT_CUDA_INFO"
	.sectionflags	@""
	.align	4


	//----- nvinfo : EIATTR_CUDA_API_VERSION
	.align		4
        /*0000*/ 	.byte	0x04, 0x37
        /*0002*/ 	.short	(.L_7 - .L_6)
.L_6:
        /*0004*/ 	.word	0x00000082


	//----- nvinfo : EIATTR_KPARAM_INFO
	.align		4
.L_7:
        /*0008*/ 	.byte	0x04, 0x17
        /*000a*/ 	.short	(.L_9 - .L_8)
.L_8:
        /*000c*/ 	.word	0x00000000
        /*0010*/ 	.short	0x0000
        /*0012*/ 	.short	0x0000
        /*0014*/ 	.byte	0x00, 0xf5, 0x21, 0x00


	//----- nvinfo : EIATTR_SPARSE_MMA_MASK
	.align		4
.L_9:
        /*0018*/ 	.byte	0x03, 0x50
        /*001a*/ 	.short	0x0000


	//----- nvinfo : EIATTR_MAXREG_COUNT
	.align		4
        /*001c*/ 	.byte	0x03, 0x1b
        /*001e*/ 	.short	0x00ff


	//----- nvinfo : EIATTR_MERCURY_ISA_VERSION
	.align		4
        /*0020*/ 	.byte	0x03, 0x5f
        /*0022*/ 	.short	0x0101


	//----- nvinfo : EIATTR_VRC_CTA_INIT_COUNT
	.align		4
        /*0024*/ 	.byte	0x02, 0x4a
	.zero		1
	.zero		1


	//----- nvinfo : EIATTR_EXIT_INSTR_OFFSETS
	.align		4
        /*0028*/ 	.byte	0x04, 0x1c
        /*002a*/ 	.short	(.L_11 - .L_10)


	//   ....[0]....
.L_10:
        /*002c*/ 	.word	0x00000090


	//----- nvinfo : EIATTR_CBANK_PARAM_SIZE
	.align		4
.L_11:
        /*0030*/ 	.byte	0x03, 0x19
        /*0032*/ 	.short	0x0008


	//----- nvinfo : EIATTR_PARAM_CBANK
	.align		4
        /*0034*/ 	.byte	0x04, 0x0a
        /*0036*/ 	.short	(.L_13 - .L_12)
	.align		4
.L_12:
        /*0038*/ 	.word	index@(.nv.constant0._Z12vecAddKernelPi)
        /*003c*/ 	.short	0x0380
        /*003e*/ 	.short	0x0008


	//----- nvinfo : EIATTR_SW_WAR
	.align		4
.L_13:
        /*0040*/ 	.byte	0x04, 0x36
        /*0042*/ 	.short	(.L_15 - .L_14)
.L_14:
        /*0044*/ 	.word	0x00000008
.L_15:


//--------------------- .nv.callgraph             --------------------------
	.section	.nv.callgraph,"",@"SHT_CUDA_CALLGRAPH"
	.align	4
	.sectionentsize	8
	.align		4
        /*0000*/ 	.word	0x00000000
	.align		4
        /*0004*/ 	.word	0xffffffff
	.align		4
        /*0008*/ 	.word	0x00000000
	.align		4
        /*000c*/ 	.word	0xfffffffe
	.align		4
        /*0010*/ 	.word	0x00000000
	.align		4
        /*0014*/ 	.word	0xfffffffd
	.align		4
        /*0018*/ 	.word	0x00000000
	.align		4
        /*001c*/ 	.word	0xfffffffc


//--------------------- .text._Z12vecAddKernelPi  --------------------------
	.section	.text._Z12vecAddKernelPi,"ax",@progbits
	.align	128
        .global         _Z12vecAddKernelPi
        .type           _Z12vecAddKernelPi,@function
        .size           _Z12vecAddKernelPi,(.L_x_1 - _Z12vecAddKernelPi)
        .other          _Z12vecAddKernelPi,@"STO_CUDA_ENTRY STV_DEFAULT"
_Z12vecAddKernelPi:
.text._Z12vecAddKernelPi:
[----:B------:R-:W-:Y:S01]  /*0000*/  LDC R1, c[0x0][0x37c] ;  /* 0x0000df00ff017b82 */ /* 0x000fe20000000800 */
[----:B------:R-:W0:Y:S07]  /*0010*/  S2R R5, SR_TID.X ;  /* 0x0000000000057919 */ /* 0x000e2e0000002100 */
[----:B------:R-:W1:Y:S01]  /*0020*/  LDC.64 R2, c[0x0][0x380] ;  /* 0x0000e000ff027b82 */ /* 0x000e620000000a00 */
[----:B------:R-:W0:Y:S01]  /*0030*/  LDCU UR6, c[0x0][0x360] ;  /* 0x00006c00ff0677ac */ /* 0x000e220008000800 */
[----:B------:R-:W0:Y:S01]  /*0040*/  S2R R0, SR_CTAID.X ;  /* 0x0000000000007919 */ /* 0x000e220000002500 */
[----:B------:R-:W2:Y:S01]  /*0050*/  LDCU.64 UR4, c[0x0][0x358] ;  /* 0x00006b00ff0477ac */ /* 0x000ea20008000a00 */
[----:B0-----:R-:W-:-:S04]  /*0060*/  IMAD R5, R0, UR6, R5 ;  /* 0x0000000600057c24 */ /* 0x001fc8000f8e0205 */
[----:B-1----:R-:W-:-:S05]  /*0070*/  IMAD.WIDE R2, R5, 0x4, R2 ;  /* 0x0000000405027825 */ /* 0x002fca00078e0202 */
[----:B--2---:R-:W-:Y:S01]  /*0080*/  STG.E desc[UR4][R2.64], R5 ;  /* 0x0000000502007986 */ /* 0x004fe2000c101904 */
[----:B------:R-:W-:Y:S05]  /*0090*/  EXIT ;  /* 0x000000000000794d */ /* 0x000fea0003800000 */
.L_x_0:
[----:B------:R-:W-:-:S00]  /*00a0*/  BRA `(.L_x_0) ;  /* 0xfffffffc00fc7947 */ /* 0x000fc0000383ffff */
[----:B------:R-:W-:-:S00]  /*00b0*/  NOP ;  /* 0x0000000000007918 */ /* 0x000fc00000000000 */
        /* <DEDUP_REMOVED lines=12> */
.L_x_1:


//--------------------- .nv.shared.reserved.0     --------------------------
	.section	.nv.shared.reserved.0,"aw",@nobits
	.weak		__nv_reservedSMEM_offset_0_alias
	.size		__nv_reservedSMEM_offset_0_alias, 0, 64
	.other		__nv_reservedSMEM_offset_0_alias,@"STO_CUDA_RESERVED_SHARED STV_DEFAULT"
__nv_reservedSMEM_offset_0_alias:
	.zero		0
	.zero		64


//--------------------- .nv.constant0._Z12vecAddKernelPi --------------------------
	.section	.nv.constant0._Z12vecAddKernelPi,"a",@progbits
	.sectionflags	@""
	.align	4
.nv.constant0._Z12vecAddKernelPi:
	.zero		904


//--------------------- SYMBOLS --------------------------

	.type		.nv.reservedSmem.offset0,@object
	.size		.nv.reservedSmem.offset0,0x4
